//
// Generated by NVIDIA NVVM Compiler
//
// Compiler Build ID: CL-36424714
// Cuda compilation tools, release 13.0, V13.0.88
// Based on NVVM 20.0.0
//

.version 9.0
.target sm_100
.address_size 64

	// .globl	_Z37efficient_exclusive_scan_single_blockPii
.extern .shared .align 16 .b8 shared_mem[];

.visible .entry _Z37efficient_exclusive_scan_single_blockPii(
	.param .u64 .ptr .align 1 _Z37efficient_exclusive_scan_single_blockPii_param_0,
	.param .u32 _Z37efficient_exclusive_scan_single_blockPii_param_1
)
{
	.reg .pred 	%p<9>;
	.reg .b32 	%r<29>;
	.reg .b64 	%rd<19>;

	ld.param.u64 	%rd2, [_Z37efficient_exclusive_scan_single_blockPii_param_0];
	ld.param.u32 	%r13, [_Z37efficient_exclusive_scan_single_blockPii_param_1];
	cvta.to.global.u64 	%rd1, %rd2;
	mov.u32 	%r1, %tid.x;
	mov.u32 	%r14, %ctaid.x;
	mov.u32 	%r2, %ntid.x;
	mad.lo.s32 	%r15, %r14, %r2, %r1;
	setp.ge.s32 	%p1, %r15, %r13;
	@%p1 bra 	$L__BB0_13;
	setp.lt.u32 	%p2, %r2, 2;
	@%p2 bra 	$L__BB0_6;
	shl.b32 	%r17, %r1, 1;
	add.s32 	%r3, %r17, 2;
	mov.b32 	%r27, 1;
$L__BB0_3:
	mul.lo.s32 	%r5, %r3, %r27;
	add.s32 	%r6, %r5, -1;
	setp.ge.u32 	%p3, %r6, %r2;
	@%p3 bra 	$L__BB0_5;
	cvt.u64.u32 	%rd3, %r27;
	cvt.u64.u32 	%rd4, %r5;
	sub.s64 	%rd5, %rd4, %rd3;
	shl.b64 	%rd6, %rd5, 2;
	add.s64 	%rd7, %rd1, %rd6;
	ld.global.u32 	%r18, [%rd7+-4];
	mul.wide.u32 	%rd8, %r6, 4;
	add.s64 	%rd9, %rd1, %rd8;
	ld.global.u32 	%r19, [%rd9];
	add.s32 	%r20, %r19, %r18;
	st.global.u32 	[%rd9], %r20;
$L__BB0_5:
	bar.sync 	0;
	shl.b32 	%r27, %r27, 1;
	setp.lt.u32 	%p4, %r27, %r2;
	@%p4 bra 	$L__BB0_3;
$L__BB0_6:
	setp.ne.s32 	%p5, %r1, 0;
	@%p5 bra 	$L__BB0_8;
	add.s32 	%r21, %r2, -1;
	mul.wide.u32 	%rd10, %r21, 4;
	add.s64 	%rd11, %rd1, %rd10;
	mov.b32 	%r22, 0;
	st.global.u32 	[%rd11], %r22;
$L__BB0_8:
	setp.lt.u32 	%p6, %r2, 2;
	@%p6 bra 	$L__BB0_13;
	shl.b32 	%r23, %r1, 1;
	add.s32 	%r8, %r23, 2;
	mov.u32 	%r28, %r2;
$L__BB0_10:
	shr.u32 	%r10, %r28, 1;
	mul.lo.s32 	%r11, %r8, %r10;
	add.s32 	%r12, %r11, -1;
	setp.ge.u32 	%p7, %r12, %r2;
	@%p7 bra 	$L__BB0_12;
	cvt.u64.u32 	%rd12, %r10;
	cvt.u64.u32 	%rd13, %r11;
	sub.s64 	%rd14, %rd13, %rd12;
	shl.b64 	%rd15, %rd14, 2;
	add.s64 	%rd16, %rd1, %rd15;
	ld.global.u32 	%r24, [%rd16+-4];
	mul.wide.u32 	%rd17, %r12, 4;
	add.s64 	%rd18, %rd1, %rd17;
	ld.global.u32 	%r25, [%rd18];
	st.global.u32 	[%rd16+-4], %r25;
	add.s32 	%r26, %r25, %r24;
	st.global.u32 	[%rd18], %r26;
$L__BB0_12:
	bar.sync 	0;
	setp.gt.u32 	%p8, %r28, 3;
	mov.u32 	%r28, %r10;
	@%p8 bra 	$L__BB0_10;
$L__BB0_13:
	ret;

}
	// .globl	_Z42efficient_exclusive_scan_single_block_smemPii
.visible .entry _Z42efficient_exclusive_scan_single_block_smemPii(
	.param .u64 .ptr .align 1 _Z42efficient_exclusive_scan_single_block_smemPii_param_0,
	.param .u32 _Z42efficient_exclusive_scan_single_block_smemPii_param_1
)
{
	.reg .pred 	%p<9>;
	.reg .b32 	%r<48>;
	.reg .b64 	%rd<5>;

	ld.param.u64 	%rd2, [_Z42efficient_exclusive_scan_single_block_smemPii_param_0];
	ld.param.u32 	%r13, [_Z42efficient_exclusive_scan_single_block_smemPii_param_1];
	mov.u32 	%r1, %tid.x;
	mov.u32 	%r14, %ctaid.x;
	mov.u32 	%r2, %ntid.x;
	mad.lo.s32 	%r3, %r14, %r2, %r1;
	setp.ge.s32 	%p1, %r3, %r13;
	@%p1 bra 	$L__BB1_14;
	cvta.to.global.u64 	%rd3, %rd2;
	mul.wide.s32 	%rd4, %r3, 4;
	add.s64 	%rd1, %rd3, %rd4;
	ld.global.u32 	%r15, [%rd1];
	shl.b32 	%r16, %r1, 2;
	mov.u32 	%r17, shared_mem;
	add.s32 	%r4, %r17, %r16;
	st.shared.u32 	[%r4], %r15;
	bar.sync 	0;
	setp.lt.u32 	%p2, %r2, 2;
	@%p2 bra 	$L__BB1_6;
	shl.b32 	%r19, %r1, 1;
	add.s32 	%r5, %r19, 2;
	mov.b32 	%r46, 1;
$L__BB1_3:
	mul.lo.s32 	%r7, %r5, %r46;
	add.s32 	%r20, %r7, -1;
	setp.ge.u32 	%p3, %r20, %r2;
	@%p3 bra 	$L__BB1_5;
	sub.s32 	%r21, %r7, %r46;
	shl.b32 	%r22, %r21, 2;
	add.s32 	%r24, %r17, %r22;
	ld.shared.u32 	%r25, [%r24+-4];
	shl.b32 	%r26, %r46, 2;
	add.s32 	%r27, %r24, %r26;
	ld.shared.u32 	%r28, [%r27+-4];
	add.s32 	%r29, %r28, %r25;
	st.shared.u32 	[%r27+-4], %r29;
$L__BB1_5:
	bar.sync 	0;
	shl.b32 	%r46, %r46, 1;
	setp.lt.u32 	%p4, %r46, %r2;
	@%p4 bra 	$L__BB1_3;
$L__BB1_6:
	setp.ne.s32 	%p5, %r1, 0;
	@%p5 bra 	$L__BB1_8;
	shl.b32 	%r30, %r2, 2;
	add.s32 	%r32, %r17, %r30;
	mov.b32 	%r33, 0;
	st.shared.u32 	[%r32+-4], %r33;
$L__BB1_8:
	setp.lt.u32 	%p6, %r2, 2;
	@%p6 bra 	$L__BB1_13;
	shl.b32 	%r34, %r1, 1;
	add.s32 	%r9, %r34, 2;
	mov.u32 	%r47, %r2;
$L__BB1_10:
	shr.u32 	%r11, %r47, 1;
	mul.lo.s32 	%r12, %r9, %r11;
	add.s32 	%r35, %r12, -1;
	setp.ge.u32 	%p7, %r35, %r2;
	@%p7 bra 	$L__BB1_12;
	sub.s32 	%r36, %r12, %r11;
	shl.b32 	%r37, %r36, 2;
	add.s32 	%r39, %r17, %r37;
	ld.shared.u32 	%r40, [%r39+-4];
	shl.b32 	%r41, %r11, 2;
	add.s32 	%r42, %r39, %r41;
	ld.shared.u32 	%r43, [%r42+-4];
	st.shared.u32 	[%r39+-4], %r43;
	add.s32 	%r44, %r43, %r40;
	st.shared.u32 	[%r42+-4], %r44;
$L__BB1_12:
	bar.sync 	0;
	setp.gt.u32 	%p8, %r47, 3;
	mov.u32 	%r47, %r11;
	@%p8 bra 	$L__BB1_10;
$L__BB1_13:
	ld.shared.u32 	%r45, [%r4];
	st.global.u32 	[%rd1], %r45;
$L__BB1_14:
	ret;

}


// ===== COMPILED SASS (sm_100) =====

	.target	sm_100

	.elftype	@"ET_EXEC"


//--------------------- .note.nv.tkinfo           --------------------------
	.section	.note.nv.tkinfo,"",@"SHT_NOTE"
	.sectionflags	@"SHF_NOTE_NV_TKINFO"
	.tkinfo
        /*0018*/ 	.word	0x00000002
        /*0030*/ 	.string	""
        /*0030*/ 	.string	"ptxas"
        /*0030*/ 	.string	"Cuda compilation tools, release 13.0, V13.0.88"
        /*0030*/ 	.string	"Build cuda_13.0.r13.0/compiler.36424714_0"
        /*0030*/ 	.string	"-arch sm_100 -m 64 "



//--------------------- .note.nv.cuinfo           --------------------------
	.section	.note.nv.cuinfo,"",@"SHT_NOTE"
	.sectionflags	@"SHF_NOTE_NV_CUINFO"
        /*0018*/ 	.short	0x0002
        /*001a*/ 	.short	0x0064
        /*001c*/ 	.short	0x0082
	.zero		2


//--------------------- .nv.info                  --------------------------
	.section	.nv.info,"",@"SHT_CUDA_INFO"
	.align	4


	//----- nvinfo : EIATTR_REGCOUNT
	.align		4
        /*0000*/ 	.byte	0x04, 0x2f
        /*0002*/ 	.short	(.L_1 - .L_0)
	.align		4
.L_0:
        /*0004*/ 	.word	index@(_Z37efficient_exclusive_scan_single_blockPii)
        /*0008*/ 	.word	0x0000000f


	//----- nvinfo : EIATTR_FRAME_SIZE
	.align		4
.L_1:
        /*000c*/ 	.byte	0x04, 0x11
        /*000e*/ 	.short	(.L_3 - .L_2)
	.align		4
.L_2:
        /*0010*/ 	.word	index@(_Z37efficient_exclusive_scan_single_blockPii)
        /*0014*/ 	.word	0x00000000


	//----- nvinfo : EIATTR_REGCOUNT
	.align		4
.L_3:
        /*0018*/ 	.byte	0x04, 0x2f
        /*001a*/ 	.short	(.L_5 - .L_4)
	.align		4
.L_4:
        /*001c*/ 	.word	index@(_Z42efficient_exclusive_scan_single_block_smemPii)
        /*0020*/ 	.word	0x0000000e


	//----- nvinfo : EIATTR_FRAME_SIZE
	.align		4
.L_5:
        /*0024*/ 	.byte	0x04, 0x11
        /*0026*/ 	.short	(.L_7 - .L_6)
	.align		4
.L_6:
        /*0028*/ 	.word	index@(_Z42efficient_exclusive_scan_single_block_smemPii)
        /*002c*/ 	.word	0x00000000


	//----- nvinfo : EIATTR_MIN_STACK_SIZE
	.align		4
.L_7:
        /*0030*/ 	.byte	0x04, 0x12
        /*0032*/ 	.short	(.L_9 - .L_8)
	.align		4
.L_8:
        /*0034*/ 	.word	index@(_Z42efficient_exclusive_scan_single_block_smemPii)
        /*0038*/ 	.word	0x00000000


	//----- nvinfo : EIATTR_MIN_STACK_SIZE
	.align		4
.L_9:
        /*003c*/ 	.byte	0x04, 0x12
        /*003e*/ 	.short	(.L_11 - .L_10)
	.align		4
.L_10:
        /*0040*/ 	.word	index@(_Z37efficient_exclusive_scan_single_blockPii)
        /*0044*/ 	.word	0x00000000
.L_11:


//--------------------- .nv.compat                --------------------------
	.section	.nv.compat,"",@"SHT_CUDA_COMPAT_INFO"
	.align	4
        /*0000*/ 	.byte	0x02, 0x09, 0x00, 0x00, 0x02, 0x02, 0x01, 0x00, 0x02, 0x05, 0x05, 0x00, 0x03, 0x07, 0x01, 0x01
        /*0010*/ 	.byte	0x02, 0x03, 0x00, 0x00, 0x02, 0x06, 0x01, 0x00, 0x04, 0x0b, 0x08, 0x00, 0x09, 0x00, 0x00, 0x00
        /*0020*/ 	.byte	0x00, 0x00, 0x00, 0x00


//--------------------- .nv.info._Z42efficient_exclusive_scan_single_block_smemPii --------------------------
	.section	.nv.info._Z42efficient_exclusive_scan_single_block_smemPii,"",@"SHT_CUDA_INFO"
	.sectionflags	@""
	.align	4


	//----- nvinfo : EIATTR_CUDA_API_VERSION
	.align		4
        /*0000*/ 	.byte	0x04, 0x37
        /*0002*/ 	.short	(.L_13 - .L_12)
.L_12:
        /*0004*/ 	.word	0x00000082


	//----- nvinfo : EIATTR_KPARAM_INFO
	.align		4
.L_13:
        /*0008*/ 	.byte	0x04, 0x17
        /*000a*/ 	.short	(.L_15 - .L_14)
.L_14:
        /*000c*/ 	.word	0x00000000
        /*0010*/ 	.short	0x0001
        /*0012*/ 	.short	0x0008
        /*0014*/ 	.byte	0x00, 0xf0, 0x11, 0x00


	//----- nvinfo : EIATTR_KPARAM_INFO
	.align		4
.L_15:
        /*0018*/ 	.byte	0x04, 0x17
        /*001a*/ 	.short	(.L_17 - .L_16)
.L_16:
        /*001c*/ 	.word	0x00000000
        /*0020*/ 	.short	0x0000
        /*0022*/ 	.short	0x0000
        /*0024*/ 	.byte	0x00, 0xf5, 0x21, 0x00


	//----- nvinfo : EIATTR_SPARSE_MMA_MASK
	.align		4
.L_17:
        /*0028*/ 	.byte	0x03, 0x50
        /*002a*/ 	.short	0x0000


	//----- nvinfo : EIATTR_MAXREG_COUNT
	.align		4
        /*002c*/ 	.byte	0x03, 0x1b
        /*002e*/ 	.short	0x00ff


	//----- nvinfo : EIATTR_NUM_BARRIERS
	.align		4
        /*0030*/ 	.byte	0x02, 0x4c
        /*0032*/ 	.byte	0x01
	.zero		1


	//----- nvinfo : EIATTR_MERCURY_ISA_VERSION
	.align		4
        /*0034*/ 	.byte	0x03, 0x5f
        /*0036*/ 	.short	0x0101


	//----- nvinfo : EIATTR_VRC_CTA_INIT_COUNT
	.align		4
        /*0038*/ 	.byte	0x02, 0x4a
	.zero		1
	.zero		1


	//----- nvinfo : EIATTR_EXIT_INSTR_OFFSETS
	.align		4
        /*003c*/ 	.byte	0x04, 0x1c
        /*003e*/ 	.short	(.L_19 - .L_18)


	//   ....[0]....
.L_18:
        /*0040*/ 	.word	0x00000070


	//   ....[1]....
        /*0044*/ 	.word	0x000003d0


	//----- nvinfo : EIATTR_CBANK_PARAM_SIZE
	.align		4
.L_19:
        /*0048*/ 	.byte	0x03, 0x19
        /*004a*/ 	.short	0x000c


	//----- nvinfo : EIATTR_PARAM_CBANK
	.align		4
        /*004c*/ 	.byte	0x04, 0x0a
        /*004e*/ 	.short	(.L_21 - .L_20)
	.align		4
.L_20:
        /*0050*/ 	.word	index@(.nv.constant0._Z42efficient_exclusive_scan_single_block_smemPii)
        /*0054*/ 	.short	0x0380
        /*0056*/ 	.short	0x000c


	//----- nvinfo : EIATTR_SW_WAR
	.align		4
.L_21:
        /*0058*/ 	.byte	0x04, 0x36
        /*005a*/ 	.short	(.L_23 - .L_22)
.L_22:
        /*005c*/ 	.word	0x00000008
.L_23:


//--------------------- .nv.info._Z37efficient_exclusive_scan_single_blockPii --------------------------
	.section	.nv.info._Z37efficient_exclusive_scan_single_blockPii,"",@"SHT_CUDA_INFO"
	.sectionflags	@""
	.align	4


	//----- nvinfo : EIATTR_CUDA_API_VERSION
	.align		4
        /*0000*/ 	.byte	0x04, 0x37
        /*0002*/ 	.short	(.L_25 - .L_24)
.L_24:
        /*0004*/ 	.word	0x00000082


	//----- nvinfo : EIATTR_KPARAM_INFO
	.align		4
.L_25:
        /*0008*/ 	.byte	0x04, 0x17
        /*000a*/ 	.short	(.L_27 - .L_26)
.L_26:
        /*000c*/ 	.word	0x00000000
        /*0010*/ 	.short	0x0001
        /*0012*/ 	.short	0x0008
        /*0014*/ 	.byte	0x00, 0xf0, 0x11, 0x00


	//----- nvinfo : EIATTR_KPARAM_INFO
	.align		4
.L_27:
        /*0018*/ 	.byte	0x04, 0x17
        /*001a*/ 	.short	(.L_29 - .L_28)
.L_28:
        /*001c*/ 	.word	0x00000000
        /*0020*/ 	.short	0x0000
        /*0022*/ 	.short	0x0000
        /*0024*/ 	.byte	0x00, 0xf5, 0x21, 0x00


	//----- nvinfo : EIATTR_SPARSE_MMA_MASK
	.align		4
.L_29:
        /*0028*/ 	.byte	0x03, 0x50
        /*002a*/ 	.short	0x0000


	//----- nvinfo : EIATTR_MAXREG_COUNT
	.align		4
        /*002c*/ 	.byte	0x03, 0x1b
        /*002e*/ 	.short	0x00ff


	//----- nvinfo : EIATTR_NUM_BARRIERS
	.align		4
        /*0030*/ 	.byte	0x02, 0x4c
        /*0032*/ 	.byte	0x01
	.zero		1


	//----- nvinfo : EIATTR_MERCURY_ISA_VERSION
	.align		4
        /*0034*/ 	.byte	0x03, 0x5f
        /*0036*/ 	.short	0x0101


	//----- nvinfo : EIATTR_VRC_CTA_INIT_COUNT
	.align		4
        /*0038*/ 	.byte	0x02, 0x4a
	.zero		1
	.zero		1


	//----- nvinfo : EIATTR_EXIT_INSTR_OFFSETS
	.align		4
        /*003c*/ 	.byte	0x04, 0x1c
        /*003e*/ 	.short	(.L_31 - .L_30)


	//   ....[0]....
.L_30:
        /*0040*/ 	.word	0x00000070


	//   ....[1]....
        /*0044*/ 	.word	0x00000280


	//   ....[2]....
        /*0048*/ 	.word	0x00000420


	//----- nvinfo : EIATTR_CRS_STACK_SIZE
	.align		4
.L_31:
        /*004c*/ 	.byte	0x04, 0x1e
        /*004e*/ 	.short	(.L_33 - .L_32)
.L_32:
        /*0050*/ 	.word	0x00000000


	//----- nvinfo : EIATTR_CBANK_PARAM_SIZE
	.align		4
.L_33:
        /*0054*/ 	.byte	0x03, 0x19
        /*0056*/ 	.short	0x000c


	//----- nvinfo : EIATTR_PARAM_CBANK
	.align		4
        /*0058*/ 	.byte	0x04, 0x0a
        /*005a*/ 	.short	(.L_35 - .L_34)
	.align		4
.L_34:
        /*005c*/ 	.word	index@(.nv.constant0._Z37efficient_exclusive_scan_single_blockPii)
        /*0060*/ 	.short	0x0380
        /*0062*/ 	.short	0x000c


	//----- nvinfo : EIATTR_SW_WAR
	.align		4
.L_35:
        /*0064*/ 	.byte	0x04, 0x36
        /*0066*/ 	.short	(.L_37 - .L_36)
.L_36:
        /*0068*/ 	.word	0x00000008
.L_37:


//--------------------- .nv.callgraph             --------------------------
	.section	.nv.callgraph,"",@"SHT_CUDA_CALLGRAPH"
	.align	4
	.sectionentsize	8
	.align		4
        /*0000*/ 	.word	0x00000000
	.align		4
        /*0004*/ 	.word	0xffffffff
	.align		4
        /*0008*/ 	.word	0x00000000
	.align		4
        /*000c*/ 	.word	0xfffffffe
	.align		4
        /*0010*/ 	.word	0x00000000
	.align		4
        /*0014*/ 	.word	0xfffffffd
	.align		4
        /*0018*/ 	.word	0x00000000
	.align		4
        /*001c*/ 	.word	0xfffffffc


//--------------------- .text._Z42efficient_exclusive_scan_single_block_smemPii --------------------------
	.section	.text._Z42efficient_exclusive_scan_single_block_smemPii,"ax",@progbits
	.align	128
        .global         _Z42efficient_exclusive_scan_single_block_smemPii
        .type           _Z42efficient_exclusive_scan_single_block_smemPii,@function
        .size           _Z42efficient_exclusive_scan_single_block_smemPii,(.L_x_13 - _Z42efficient_exclusive_scan_single_block_smemPii)
        .other          _Z42efficient_exclusive_scan_single_block_smemPii,@"STO_CUDA_ENTRY STV_DEFAULT"
_Z42efficient_exclusive_scan_single_block_smemPii:
.text._Z42efficient_exclusive_scan_single_block_smemPii:
[----:B------:R-:W-:Y:S01]  /*0000*/  LDC R1, c[0x0][0x37c] ;  /* 0x0000df00ff017b82 */ /* 0x000fe20000000800 */
[----:B------:R-:W0:Y:S07]  /*0010*/  S2R R11, SR_TID.X ;  /* 0x00000000000b7919 */ /* 0x000e2e0000002100 */
[----:B------:R-:W0:Y:S01]  /*0020*/  S2UR UR4, SR_CTAID.X ;  /* 0x00000000000479c3 */ /* 0x000e220000002500 */
[----:B------:R-:W1:Y:S07]  /*0030*/  LDCU UR5, c[0x0][0x388] ;  /* 0x00007100ff0577ac */ /* 0x000e6e0008000800 */
[----:B------:R-:W0:Y:S02]  /*0040*/  LDC R0, c[0x0][0x360] ;  /* 0x0000d800ff007b82 */ /* 0x000e240000000800 */
[----:B0-----:R-:W-:-:S05]  /*0050*/  IMAD R5, R0, UR4, R11 ;  /* 0x0000000400057c24 */ /* 0x001fca000f8e020b */
[----:B-1----:R-:W-:-:S13]  /*0060*/  ISETP.GE.AND P0, PT, R5, UR5, PT ;  /* 0x0000000505007c0c */ /* 0x002fda000bf06270 */
[----:B------:R-:W-:Y:S05]  /*0070*/  @P0 EXIT ;  /* 0x000000000000094d */ /* 0x000fea0003800000 */
[----:B------:R-:W0:Y:S01]  /*0080*/  LDC.64 R2, c[0x0][0x380] ;  /* 0x0000e000ff027b82 */ /* 0x000e220000000a00 */
[----:B------:R-:W1:Y:S01]  /*0090*/  LDCU.64 UR6, c[0x0][0x358] ;  /* 0x00006b00ff0677ac */ /* 0x000e620008000a00 */
[----:B0-----:R-:W-:-:S05]  /*00a0*/  IMAD.WIDE R2, R5, 0x4, R2 ;  /* 0x0000000405027825 */ /* 0x001fca00078e0202 */
[----:B-1----:R-:W2:Y:S01]  /*00b0*/  LDG.E R4, desc[UR6][R2.64] ;  /* 0x0000000602047981 */ /* 0x002ea2000c1e1900 */
[----:B------:R-:W0:Y:S01]  /*00c0*/  S2UR UR5, SR_CgaCtaId ;  /* 0x00000000000579c3 */ /* 0x000e220000008800 */
[----:B------:R-:W-:Y:S01]  /*00d0*/  UMOV UR4, 0x400 ;  /* 0x0000040000047882 */ /* 0x000fe20000000000 */
[C---:B------:R-:W-:Y:S02]  /*00e0*/  ISETP.GE.U32.AND P2, PT, R0.reuse, 0x2, PT ;  /* 0x000000020000780c */ /* 0x040fe40003f46070 */
[----:B------:R-:W-:Y:S02]  /*00f0*/  ISETP.NE.AND P0, PT, R11, RZ, PT ;  /* 0x000000ff0b00720c */ /* 0x000fe40003f05270 */
[----:B------:R-:W-:Y:S01]  /*0100*/  ISETP.GE.U32.AND P1, PT, R0, 0x2, PT ;  /* 0x000000020000780c */ /* 0x000fe20003f26070 */
[----:B0-----:R-:W-:-:S06]  /*0110*/  ULEA UR4, UR5, UR4, 0x18 ;  /* 0x0000000405047291 */ /* 0x001fcc000f8ec0ff */
[----:B------:R-:W-:-:S05]  /*0120*/  LEA R5, R11, UR4, 0x2 ;  /* 0x000000040b057c11 */ /* 0x000fca000f8e10ff */
[----:B--2---:R0:W-:Y:S01]  /*0130*/  STS [R5], R4 ;  /* 0x0000000405007388 */ /* 0x0041e20000000800 */
[----:B------:R-:W-:Y:S06]  /*0140*/  BAR.SYNC.DEFER_BLOCKING 0x0 ;  /* 0x0000000000007b1d */ /* 0x000fec0000010000 */
[----:B------:R-:W-:Y:S05]  /*0150*/  @!P2 BRA `(.L_x_0) ;  /* 0x000000000040a947 */ /* 0x000fea0003800000 */
[----:B0-----:R-:W-:Y:S01]  /*0160*/  LEA R4, R11, 0x2, 0x1 ;  /* 0x000000020b047811 */ /* 0x001fe200078e08ff */
[----:B------:R-:W-:-:S07]  /*0170*/  IMAD.MOV.U32 R7, RZ, RZ, 0x1 ;  /* 0x00000001ff077424 */ /* 0x000fce00078e00ff */
.L_x_1:
[----:B------:R-:W-:-:S04]  /*0180*/  IMAD R6, R4, R7, RZ ;  /* 0x0000000704067224 */ /* 0x000fc800078e02ff */
[----:B------:R-:W-:-:S05]  /*0190*/  VIADD R9, R6, 0xffffffff ;  /* 0xffffffff06097836 */ /* 0x000fca0000000000 */
[----:B------:R-:W-:-:S13]  /*01a0*/  ISETP.GE.U32.AND P2, PT, R9, R0, PT ;  /* 0x000000000900720c */ /* 0x000fda0003f46070 */
[----:B------:R-:W-:-:S05]  /*01b0*/  @!P2 IMAD.IADD R6, R6, 0x1, -R7 ;  /* 0x000000010606a824 */ /* 0x000fca00078e0a07 */
[----:B------:R-:W-:-:S05]  /*01c0*/  @!P2 LEA R6, R6, UR4, 0x2 ;  /* 0x000000040606ac11 */ /* 0x000fca000f8e10ff */
[C---:B------:R-:W-:Y:S02]  /*01d0*/  @!P2 IMAD R8, R7.reuse, 0x4, R6 ;  /* 0x000000040708a824 */ /* 0x040fe400078e0206 */
[----:B------:R-:W-:Y:S01]  /*01e0*/  @!P2 LDS R6, [R6+-0x4] ;  /* 0xfffffc000606a984 */ /* 0x000fe20000000800 */
[----:B------:R-:W-:-:S03]  /*01f0*/  IMAD.SHL.U32 R7, R7, 0x2, RZ ;  /* 0x0000000207077824 */ /* 0x000fc600078e00ff */
[----:B------:R-:W0:Y:S02]  /*0200*/  @!P2 LDS R9, [R8+-0x4] ;  /* 0xfffffc000809a984 */ /* 0x000e240000000800 */
[----:B0-----:R-:W-:-:S05]  /*0210*/  @!P2 IMAD.IADD R9, R6, 0x1, R9 ;  /* 0x000000010609a824 */ /* 0x001fca00078e0209 */
[----:B------:R1:W-:Y:S01]  /*0220*/  @!P2 STS [R8+-0x4], R9 ;  /* 0xfffffc090800a388 */ /* 0x0003e20000000800 */
[----:B------:R-:W-:Y:S01]  /*0230*/  BAR.SYNC.DEFER_BLOCKING 0x0 ;  /* 0x0000000000007b1d */ /* 0x000fe20000010000 */
[----:B------:R-:W-:-:S13]  /*0240*/  ISETP.GE.U32.AND P2, PT, R7, R0, PT ;  /* 0x000000000700720c */ /* 0x000fda0003f46070 */
[----:B-1----:R-:W-:Y:S05]  /*0250*/  @!P2 BRA `(.L_x_1) ;  /* 0xfffffffc00c8a947 */ /* 0x002fea000383ffff */
.L_x_0:
[----:B0-----:R-:W-:-:S05]  /*0260*/  @!P0 LEA R4, R0, UR4, 0x2 ;  /* 0x0000000400048c11 */ /* 0x001fca000f8e10ff */
[----:B------:R0:W-:Y:S01]  /*0270*/  @!P0 STS [R4+-0x4], RZ ;  /* 0xfffffcff04008388 */ /* 0x0001e20000000800 */
[----:B------:R-:W-:Y:S05]  /*0280*/  @!P1 BRA `(.L_x_2) ;  /* 0x0000000000489947 */ /* 0x000fea0003800000 */
[----:B------:R-:W-:Y:S02]  /*0290*/  LEA R10, R11, 0x2, 0x1 ;  /* 0x000000020b0a7811 */ /* 0x000fe400078e08ff */
[----:B0-----:R-:W-:-:S07]  /*02a0*/  MOV R4, R0 ;  /* 0x0000000000047202 */ /* 0x001fce0000000f00 */
.L_x_3:
[----:B------:R-:W-:-:S05]  /*02b0*/  SHF.R.U32.HI R11, RZ, 0x1, R4 ;  /* 0x00000001ff0b7819 */ /* 0x000fca0000011604 */
[----:B------:R-:W-:-:S04]  /*02c0*/  IMAD R6, R10, R11, RZ ;  /* 0x0000000b0a067224 */ /* 0x000fc800078e02ff */
[----:B------:R-:W-:-:S05]  /*02d0*/  VIADD R7, R6, 0xffffffff ;  /* 0xffffffff06077836 */ /* 0x000fca0000000000 */
[----:B------:R-:W-:-:S13]  /*02e0*/  ISETP.GE.U32.AND P0, PT, R7, R0, PT ;  /* 0x000000000700720c */ /* 0x000fda0003f06070 */
[----:B------:R-:W-:-:S05]  /*02f0*/  @!P0 IMAD.IADD R6, R6, 0x1, -R11 ;  /* 0x0000000106068824 */ /* 0x000fca00078e0a0b */
[----:B------:R-:W-:-:S05]  /*0300*/  @!P0 LEA R6, R6, UR4, 0x2 ;  /* 0x0000000406068c11 */ /* 0x000fca000f8e10ff */
[----:B------:R-:W-:Y:S01]  /*0310*/  @!P0 IMAD R8, R11, 0x4, R6 ;  /* 0x000000040b088824 */ /* 0x000fe200078e0206 */
[----:B------:R-:W-:Y:S04]  /*0320*/  @!P0 LDS R7, [R6+-0x4] ;  /* 0xfffffc0006078984 */ /* 0x000fe80000000800 */
[----:B------:R-:W0:Y:S02]  /*0330*/  @!P0 LDS R9, [R8+-0x4] ;  /* 0xfffffc0008098984 */ /* 0x000e240000000800 */
[----:B0-----:R-:W-:Y:S02]  /*0340*/  @!P0 IADD3 R7, PT, PT, R7, R9, RZ ;  /* 0x0000000907078210 */ /* 0x001fe40007ffe0ff */
[----:B------:R1:W-:Y:S04]  /*0350*/  @!P0 STS [R6+-0x4], R9 ;  /* 0xfffffc0906008388 */ /* 0x0003e80000000800 */
[----:B------:R1:W-:Y:S01]  /*0360*/  @!P0 STS [R8+-0x4], R7 ;  /* 0xfffffc0708008388 */ /* 0x0003e20000000800 */
[----:B------:R-:W-:Y:S01]  /*0370*/  BAR.SYNC.DEFER_BLOCKING 0x0 ;  /* 0x0000000000007b1d */ /* 0x000fe20000010000 */
[----:B------:R-:W-:Y:S01]  /*0380*/  ISETP.GT.U32.AND P0, PT, R4, 0x3, PT ;  /* 0x000000030400780c */ /* 0x000fe20003f04070 */
[----:B------:R-:W-:-:S12]  /*0390*/  IMAD.MOV.U32 R4, RZ, RZ, R11 ;  /* 0x000000ffff047224 */ /* 0x000fd800078e000b */
[----:B-1----:R-:W-:Y:S05]  /*03a0*/  @P0 BRA `(.L_x_3) ;  /* 0xfffffffc00c00947 */ /* 0x002fea000383ffff */
.L_x_2:
[----:B------:R-:W1:Y:S04]  /*03b0*/  LDS R5, [R5] ;  /* 0x0000000005057984 */ /* 0x000e680000000800 */
[----:B-1----:R-:W-:Y:S01]  /*03c0*/  STG.E desc[UR6][R2.64], R5 ;  /* 0x0000000502007986 */ /* 0x002fe2000c101906 */
[----:B------:R-:W-:Y:S05]  /*03d0*/  EXIT ;  /* 0x000000000000794d */ /* 0x000fea0003800000 */
.L_x_4:
[----:B------:R-:W-:-:S00]  /*03e0*/  BRA `(.L_x_4) ;  /* 0xfffffffc00fc7947 */ /* 0x000fc0000383ffff */
[----:B------:R-:W-:-:S00]  /*03f0*/  NOP ;  /* 0x0000000000007918 */ /* 0x000fc00000000000 */
        /* <DEDUP_REMOVED lines=8> */
.L_x_13:


//--------------------- .text._Z37efficient_exclusive_scan_single_blockPii --------------------------
	.section	.text._Z37efficient_exclusive_scan_single_blockPii,"ax",@progbits
	.align	128
        .global         _Z37efficient_exclusive_scan_single_blockPii
        .type           _Z37efficient_exclusive_scan_single_blockPii,@function
        .size           _Z37efficient_exclusive_scan_single_blockPii,(.L_x_14 - _Z37efficient_exclusive_scan_single_blockPii)
        .other          _Z37efficient_exclusive_scan_single_blockPii,@"STO_CUDA_ENTRY STV_DEFAULT"
_Z37efficient_exclusive_scan_single_blockPii:
.text._Z37efficient_exclusive_scan_single_blockPii:
        /* <DEDUP_REMOVED lines=8> */
[----:B------:R-:W-:Y:S01]  /*0080*/  ISETP.GE.U32.AND P0, PT, R0, 0x2, PT ;  /* 0x000000020000780c */ /* 0x000fe20003f06070 */
[----:B------:R-:W0:-:S12]  /*0090*/  LDCU.64 UR6, c[0x0][0x358] ;  /* 0x00006b00ff0677ac */ /* 0x000e180008000a00 */
[----:B------:R-:W-:Y:S05]  /*00a0*/  @!P0 BRA `(.L_x_5) ;  /* 0x00000000005c8947 */ /* 0x000fea0003800000 */
[----:B------:R-:W1:Y:S01]  /*00b0*/  LDC.64 R6, c[0x0][0x380] ;  /* 0x0000e000ff067b82 */ /* 0x000e620000000a00 */
[----:B------:R-:W-:Y:S01]  /*00c0*/  LEA R10, R11, 0x2, 0x1 ;  /* 0x000000020b0a7811 */ /* 0x000fe200078e08ff */
[----:B------:R-:W2:Y:S01]  /*00d0*/  LDCU.64 UR8, c[0x0][0x380] ;  /* 0x00007000ff0877ac */ /* 0x000ea20008000a00 */
[----:B------:R-:W-:-:S05]  /*00e0*/  UMOV UR4, 0x1 ;  /* 0x0000000100047882 */ /* 0x000fca0000000000 */
.L_x_8:
[----:B------:R-:W-:Y:S01]  /*00f0*/  IMAD R5, R10, UR4, RZ ;  /* 0x000000040a057c24 */ /* 0x000fe2000f8e02ff */
[----:B------:R-:W-:Y:S03]  /*0100*/  BSSY.RECONVERGENT B0, `(.L_x_6) ;  /* 0x000000d000007945 */ /* 0x000fe60003800200 */
[----:B---3--:R-:W-:-:S05]  /*0110*/  VIADD R3, R5, 0xffffffff ;  /* 0xffffffff05037836 */ /* 0x008fca0000000000 */
[----:B------:R-:W-:-:S13]  /*0120*/  ISETP.GE.U32.AND P0, PT, R3, R0, PT ;  /* 0x000000000300720c */ /* 0x000fda0003f06070 */
[----:B------:R-:W-:Y:S05]  /*0130*/  @P0 BRA `(.L_x_7) ;  /* 0x0000000000240947 */ /* 0x000fea0003800000 */
[----:B------:R-:W-:Y:S01]  /*0140*/  IADD3 R5, P0, PT, R5, -UR4, RZ ;  /* 0x8000000405057c10 */ /* 0x000fe2000ff1e0ff */
[----:B-1----:R-:W-:-:S04]  /*0150*/  IMAD.WIDE.U32 R2, R3, 0x4, R6 ;  /* 0x0000000403027825 */ /* 0x002fc800078e0006 */
[----:B------:R-:W-:Y:S01]  /*0160*/  IMAD.X R8, RZ, RZ, -0x1, P0 ;  /* 0xffffffffff087424 */ /* 0x000fe200000e06ff */
[C---:B--2---:R-:W-:Y:S01]  /*0170*/  LEA R4, P0, R5.reuse, UR8, 0x2 ;  /* 0x0000000805047c11 */ /* 0x044fe2000f8010ff */
[----:B0-----:R-:W2:Y:S03]  /*0180*/  LDG.E R9, desc[UR6][R2.64] ;  /* 0x0000000602097981 */ /* 0x001ea6000c1e1900 */
[----:B------:R-:W-:-:S05]  /*0190*/  LEA.HI.X R5, R5, UR9, R8, 0x2, P0 ;  /* 0x0000000905057c11 */ /* 0x000fca00080f1408 */
[----:B------:R-:W2:Y:S02]  /*01a0*/  LDG.E R4, desc[UR6][R4.64+-0x4] ;  /* 0xfffffc0604047981 */ /* 0x000ea4000c1e1900 */
[----:B--2---:R-:W-:-:S05]  /*01b0*/  IMAD.IADD R9, R4, 0x1, R9 ;  /* 0x0000000104097824 */ /* 0x004fca00078e0209 */
[----:B------:R3:W-:Y:S02]  /*01c0*/  STG.E desc[UR6][R2.64], R9 ;  /* 0x0000000902007986 */ /* 0x0007e4000c101906 */
.L_x_7:
[----:B0-2---:R-:W-:Y:S05]  /*01d0*/  BSYNC.RECONVERGENT B0 ;  /* 0x0000000000007941 */ /* 0x005fea0003800200 */
.L_x_6:
[----:B------:R-:W-:Y:S01]  /*01e0*/  USHF.L.U32 UR4, UR4, 0x1, URZ ;  /* 0x0000000104047899 */ /* 0x000fe200080006ff */
[----:B------:R-:W-:Y:S05]  /*01f0*/  BAR.SYNC.DEFER_BLOCKING 0x0 ;  /* 0x0000000000007b1d */ /* 0x000fea0000010000 */
[----:B------:R-:W-:-:S13]  /*0200*/  ISETP.LE.U32.AND P0, PT, R0, UR4, PT ;  /* 0x0000000400007c0c */ /* 0x000fda000bf03070 */
[----:B------:R-:W-:Y:S05]  /*0210*/  @!P0 BRA `(.L_x_8) ;  /* 0xfffffffc00b48947 */ /* 0x000fea000383ffff */
.L_x_5:
[----:B------:R-:W-:Y:S02]  /*0220*/  ISETP.NE.AND P0, PT, R11, RZ, PT ;  /* 0x000000ff0b00720c */ /* 0x000fe40003f05270 */
[----:B------:R-:W-:-:S11]  /*0230*/  ISETP.GE.U32.AND P1, PT, R0, 0x2, PT ;  /* 0x000000020000780c */ /* 0x000fd60003f26070 */
[----:B---3--:R-:W2:Y:S01]  /*0240*/  @!P0 LDC.64 R2, c[0x0][0x380] ;  /* 0x0000e000ff028b82 */ /* 0x008ea20000000a00 */
[----:B------:R-:W-:-:S04]  /*0250*/  @!P0 VIADD R5, R0, 0xffffffff ;  /* 0xffffffff00058836 */ /* 0x000fc80000000000 */
[----:B--2---:R-:W-:-:S05]  /*0260*/  @!P0 IMAD.WIDE.U32 R2, R5, 0x4, R2 ;  /* 0x0000000405028825 */ /* 0x004fca00078e0002 */
[----:B0-----:R0:W-:Y:S01]  /*0270*/  @!P0 STG.E desc[UR6][R2.64], RZ ;  /* 0x000000ff02008986 */ /* 0x0011e2000c101906 */
[----:B------:R-:W-:Y:S05]  /*0280*/  @!P1 EXIT ;  /* 0x000000000000994d */ /* 0x000fea0003800000 */
[----:B0-----:R-:W0:Y:S01]  /*0290*/  LDC.64 R2, c[0x0][0x380] ;  /* 0x0000e000ff027b82 */ /* 0x001e220000000a00 */
[----:B------:R-:W-:Y:S01]  /*02a0*/  LEA R12, R11, 0x2, 0x1 ;  /* 0x000000020b0c7811 */ /* 0x000fe200078e08ff */
[----:B------:R-:W-:Y:S01]  /*02b0*/  IMAD.MOV.U32 R8, RZ, RZ, R0 ;  /* 0x000000ffff087224 */ /* 0x000fe200078e0000 */
[----:B------:R-:W2:Y:S06]  /*02c0*/  LDCU.64 UR4, c[0x0][0x380] ;  /* 0x00007000ff0477ac */ /* 0x000eac0008000a00 */
.L_x_11:
[----:B------:R-:W-:Y:S01]  /*02d0*/  SHF.R.U32.HI R11, RZ, 0x1, R8 ;  /* 0x00000001ff0b7819 */ /* 0x000fe20000011608 */
[----:B------:R-:W-:Y:S04]  /*02e0*/  BSSY.RECONVERGENT B0, `(.L_x_9) ;  /* 0x000000f000007945 */ /* 0x000fe80003800200 */
[----:B-1----:R-:W-:-:S04]  /*02f0*/  IMAD R4, R12, R11, RZ ;  /* 0x0000000b0c047224 */ /* 0x002fc800078e02ff */
[----:B-1----:R-:W-:-:S05]  /*0300*/  VIADD R7, R4, 0xffffffff ;  /* 0xffffffff04077836 */ /* 0x002fca0000000000 */
[----:B------:R-:W-:-:S13]  /*0310*/  ISETP.GE.U32.AND P0, PT, R7, R0, PT ;  /* 0x000000000700720c */ /* 0x000fda0003f06070 */
[----:B------:R-:W-:Y:S05]  /*0320*/  @P0 BRA `(.L_x_10) ;  /* 0x0000000000280947 */ /* 0x000fea0003800000 */
[----:B------:R-:W-:Y:S01]  /*0330*/  IADD3 R5, P0, PT, -R11, R4, RZ ;  /* 0x000000040b057210 */ /* 0x000fe20007f1e1ff */
[----:B0-----:R-:W-:-:S04]  /*0340*/  IMAD.WIDE.U32 R6, R7, 0x4, R2 ;  /* 0x0000000407067825 */ /* 0x001fc800078e0002 */
[----:B------:R-:W-:Y:S01]  /*0350*/  IMAD.X R10, RZ, RZ, -0x1, P0 ;  /* 0xffffffffff0a7424 */ /* 0x000fe200000e06ff */
[----:B--2---:R-:W-:-:S04]  /*0360*/  LEA R4, P0, R5, UR4, 0x2 ;  /* 0x0000000405047c11 */ /* 0x004fc8000f8010ff */
[----:B------:R-:W-:Y:S02]  /*0370*/  LEA.HI.X R5, R5, UR5, R10, 0x2, P0 ;  /* 0x0000000505057c11 */ /* 0x000fe400080f140a */
[----:B------:R-:W2:Y:S04]  /*0380*/  LDG.E R10, desc[UR6][R6.64] ;  /* 0x00000006060a7981 */ /* 0x000ea8000c1e1900 */
[----:B------:R-:W3:Y:S04]  /*0390*/  LDG.E R9, desc[UR6][R4.64+-0x4] ;  /* 0xfffffc0604097981 */ /* 0x000ee8000c1e1900 */
[----:B--2---:R1:W-:Y:S01]  /*03a0*/  STG.E desc[UR6][R4.64+-0x4], R10 ;  /* 0xfffffc0a04007986 */ /* 0x0043e2000c101906 */
[----:B---3--:R-:W-:-:S05]  /*03b0*/  IMAD.IADD R9, R9, 0x1, R10 ;  /* 0x0000000109097824 */ /* 0x008fca00078e020a */
[----:B------:R1:W-:Y:S02]  /*03c0*/  STG.E desc[UR6][R6.64], R9 ;  /* 0x0000000906007986 */ /* 0x0003e4000c101906 */
.L_x_10:
[----:B--2---:R-:W-:Y:S05]  /*03d0*/  BSYNC.RECONVERGENT B0 ;  /* 0x0000000000007941 */ /* 0x004fea0003800200 */
.L_x_9:
[----:B------:R-:W-:Y:S01]  /*03e0*/  BAR.SYNC.DEFER_BLOCKING 0x0 ;  /* 0x0000000000007b1d */ /* 0x000fe20000010000 */
[----:B------:R-:W-:Y:S01]  /*03f0*/  ISETP.GT.U32.AND P0, PT, R8, 0x3, PT ;  /* 0x000000030800780c */ /* 0x000fe20003f04070 */
[----:B------:R-:W-:-:S12]  /*0400*/  IMAD.MOV.U32 R8, RZ, RZ, R11 ;  /* 0x000000ffff087224 */ /* 0x000fd800078e000b */
[----:B------:R-:W-:Y:S05]  /*0410*/  @P0 BRA `(.L_x_11) ;  /* 0xfffffffc00ac0947 */ /* 0x000fea000383ffff */
[----:B------:R-:W-:Y:S05]  /*0420*/  EXIT ;  /* 0x000000000000794d */ /* 0x000fea0003800000 */
.L_x_12:
        /* <DEDUP_REMOVED lines=13> */
.L_x_14:


//--------------------- .nv.shared._Z42efficient_exclusive_scan_single_block_smemPii --------------------------
	.section	.nv.shared._Z42efficient_exclusive_scan_single_block_smemPii,"aw",@nobits
	.sectionflags	@""
	.align	16
	.zero		1024


//--------------------- .nv.shared.reserved.0     --------------------------
	.section	.nv.shared.reserved.0,"aw",@nobits
	.weak		__nv_reservedSMEM_offset_0_alias
	.size		__nv_reservedSMEM_offset_0_alias, 0, 64
	.other		__nv_reservedSMEM_offset_0_alias,@"STO_CUDA_RESERVED_SHARED STV_DEFAULT"
__nv_reservedSMEM_offset_0_alias:
	.zero		0
	.zero		64


//--------------------- .nv.shared._Z37efficient_exclusive_scan_single_blockPii --------------------------
	.section	.nv.shared._Z37efficient_exclusive_scan_single_blockPii,"aw",@nobits
	.sectionflags	@""
	.align	16
	.zero		1024


//--------------------- .nv.constant0._Z42efficient_exclusive_scan_single_block_smemPii --------------------------
	.section	.nv.constant0._Z42efficient_exclusive_scan_single_block_smemPii,"a",@progbits
	.sectionflags	@""
	.align	4
.nv.constant0._Z42efficient_exclusive_scan_single_block_smemPii:
	.zero		908


//--------------------- .nv.constant0._Z37efficient_exclusive_scan_single_blockPii --------------------------
	.section	.nv.constant0._Z37efficient_exclusive_scan_single_blockPii,"a",@progbits
	.sectionflags	@""
	.align	4
.nv.constant0._Z37efficient_exclusive_scan_single_blockPii:
	.zero		908


//--------------------- SYMBOLS --------------------------

	.type		.nv.reservedSmem.offset0,@object
	.size		.nv.reservedSmem.offset0,0x4
	.type		.nv.reservedSmem.cap,@object
	.size		.nv.reservedSmem.cap,0x4
